//
// Generated by NVIDIA NVVM Compiler
//
// Compiler Build ID: CL-36424714
// Cuda compilation tools, release 13.0, V13.0.88
// Based on NVVM 20.0.0
//

.version 9.0
.target sm_100
.address_size 64

	// .globl	_Z10merge_sortPiii

.visible .entry _Z10merge_sortPiii(
	.param .u64 .ptr .align 1 _Z10merge_sortPiii_param_0,
	.param .u32 _Z10merge_sortPiii_param_1,
	.param .u32 _Z10merge_sortPiii_param_2
)
{


	ret;

}


// ===== COMPILED SASS (sm_100) =====

	.target	sm_100

	.elftype	@"ET_EXEC"


//--------------------- .note.nv.tkinfo           --------------------------
	.section	.note.nv.tkinfo,"",@"SHT_NOTE"
	.sectionflags	@"SHF_NOTE_NV_TKINFO"
	.tkinfo
        /*0018*/ 	.word	0x00000002
        /*0030*/ 	.string	""
        /*0030*/ 	.string	"ptxas"
        /*0030*/ 	.string	"Cuda compilation tools, release 13.0, V13.0.88"
        /*0030*/ 	.string	"Build cuda_13.0.r13.0/compiler.36424714_0"
        /*0030*/ 	.string	"-arch sm_100 -m 64 "



//--------------------- .note.nv.cuinfo           --------------------------
	.section	.note.nv.cuinfo,"",@"SHT_NOTE"
	.sectionflags	@"SHF_NOTE_NV_CUINFO"
        /*0018*/ 	.short	0x0002
        /*001a*/ 	.short	0x0064
        /*001c*/ 	.short	0x0082
	.zero		2


//--------------------- .nv.info                  --------------------------
	.section	.nv.info,"",@"SHT_CUDA_INFO"
	.align	4


	//----- nvinfo : EIATTR_REGCOUNT
	.align		4
        /*0000*/ 	.byte	0x04, 0x2f
        /*0002*/ 	.short	(.L_1 - .L_0)
	.align		4
.L_0:
        /*0004*/ 	.word	index@(_Z10merge_sortPiii)
        /*0008*/ 	.word	0x00000004


	//----- nvinfo : EIATTR_FRAME_SIZE
	.align		4
.L_1:
        /*000c*/ 	.byte	0x04, 0x11
        /*000e*/ 	.short	(.L_3 - .L_2)
	.align		4
.L_2:
        /*0010*/ 	.word	index@(_Z10merge_sortPiii)
        /*0014*/ 	.word	0x00000000


	//----- nvinfo : EIATTR_MIN_STACK_SIZE
	.align		4
.L_3:
        /*0018*/ 	.byte	0x04, 0x12
        /*001a*/ 	.short	(.L_5 - .L_4)
	.align		4
.L_4:
        /*001c*/ 	.word	index@(_Z10merge_sortPiii)
        /*0020*/ 	.word	0x00000000
.L_5:


//--------------------- .nv.compat                --------------------------
	.section	.nv.compat,"",@"SHT_CUDA_COMPAT_INFO"
	.align	4
        /*0000*/ 	.byte	0x02, 0x09, 0x00, 0x00, 0x02, 0x02, 0x01, 0x00, 0x02, 0x05, 0x05, 0x00, 0x03, 0x07, 0x01, 0x01
        /*0010*/ 	.byte	0x02, 0x03, 0x00, 0x00, 0x02, 0x06, 0x01, 0x00, 0x04, 0x0b, 0x08, 0x00, 0x09, 0x00, 0x00, 0x00
        /*0020*/ 	.byte	0x00, 0x00, 0x00, 0x00


//--------------------- .nv.info._Z10merge_sortPiii --------------------------
	.section	.nv.info._Z10merge_sortPiii,"",@"SHT_CUDA_INFO"
	.sectionflags	@""
	.align	4


	//----- nvinfo : EIATTR_CUDA_API_VERSION
	.align		4
        /*0000*/ 	.byte	0x04, 0x37
        /*0002*/ 	.short	(.L_7 - .L_6)
.L_6:
        /*0004*/ 	.word	0x00000082


	//----- nvinfo : EIATTR_KPARAM_INFO
	.align		4
.L_7:
        /*0008*/ 	.byte	0x04, 0x17
        /*000a*/ 	.short	(.L_9 - .L_8)
.L_8:
        /*000c*/ 	.word	0x00000000
        /*0010*/ 	.short	0x0002
        /*0012*/ 	.short	0x000c
        /*0014*/ 	.byte	0x00, 0xf0, 0x11, 0x00


	//----- nvinfo : EIATTR_KPARAM_INFO
	.align		4
.L_9:
        /*0018*/ 	.byte	0x04, 0x17
        /*001a*/ 	.short	(.L_11 - .L_10)
.L_10:
        /*001c*/ 	.word	0x00000000
        /*0020*/ 	.short	0x0001
        /*0022*/ 	.short	0x0008
        /*0024*/ 	.byte	0x00, 0xf0, 0x11, 0x00


	//----- nvinfo : EIATTR_KPARAM_INFO
	.align		4
.L_11:
        /*0028*/ 	.byte	0x04, 0x17
        /*002a*/ 	.short	(.L_13 - .L_12)
.L_12:
        /*002c*/ 	.word	0x00000000
        /*0030*/ 	.short	0x0000
        /*0032*/ 	.short	0x0000
        /*0034*/ 	.byte	0x00, 0xf5, 0x21, 0x00


	//----- nvinfo : EIATTR_SPARSE_MMA_MASK
	.align		4
.L_13:
        /*0038*/ 	.byte	0x03, 0x50
        /*003a*/ 	.short	0x0000


	//----- nvinfo : EIATTR_MAXREG_COUNT
	.align		4
        /*003c*/ 	.byte	0x03, 0x1b
        /*003e*/ 	.short	0x00ff


	//----- nvinfo : EIATTR_MERCURY_ISA_VERSION
	.align		4
        /*0040*/ 	.byte	0x03, 0x5f
        /*0042*/ 	.short	0x0101


	//----- nvinfo : EIATTR_VRC_CTA_INIT_COUNT
	.align		4
        /*0044*/ 	.byte	0x02, 0x4a
	.zero		1
	.zero		1


	//----- nvinfo : EIATTR_EXIT_INSTR_OFFSETS
	.align		4
        /*0048*/ 	.byte	0x04, 0x1c
        /*004a*/ 	.short	(.L_15 - .L_14)


	//   ....[0]....
.L_14:
        /*004c*/ 	.word	0x00000010


	//----- nvinfo : EIATTR_CBANK_PARAM_SIZE
	.align		4
.L_15:
        /*0050*/ 	.byte	0x03, 0x19
        /*0052*/ 	.short	0x0010


	//----- nvinfo : EIATTR_PARAM_CBANK
	.align		4
        /*0054*/ 	.byte	0x04, 0x0a
        /*0056*/ 	.short	(.L_17 - .L_16)
	.align		4
.L_16:
        /*0058*/ 	.word	index@(.nv.constant0._Z10merge_sortPiii)
        /*005c*/ 	.short	0x0380
        /*005e*/ 	.short	0x0010


	//----- nvinfo : EIATTR_SW_WAR
	.align		4
.L_17:
        /*0060*/ 	.byte	0x04, 0x36
        /*0062*/ 	.short	(.L_19 - .L_18)
.L_18:
        /*0064*/ 	.word	0x00000008
.L_19:


//--------------------- .nv.callgraph             --------------------------
	.section	.nv.callgraph,"",@"SHT_CUDA_CALLGRAPH"
	.align	4
	.sectionentsize	8
	.align		4
        /*0000*/ 	.word	0x00000000
	.align		4
        /*0004*/ 	.word	0xffffffff
	.align		4
        /*0008*/ 	.word	0x00000000
	.align		4
        /*000c*/ 	.word	0xfffffffe
	.align		4
        /*0010*/ 	.word	0x00000000
	.align		4
        /*0014*/ 	.word	0xfffffffd
	.align		4
        /*0018*/ 	.word	0x00000000
	.align		4
        /*001c*/ 	.word	0xfffffffc


//--------------------- .text._Z10merge_sortPiii  --------------------------
	.section	.text._Z10merge_sortPiii,"ax",@progbits
	.align	128
        .global         _Z10merge_sortPiii
        .type           _Z10merge_sortPiii,@function
        .size           _Z10merge_sortPiii,(.L_x_1 - _Z10merge_sortPiii)
        .other          _Z10merge_sortPiii,@"STO_CUDA_ENTRY STV_DEFAULT"
_Z10merge_sortPiii:
.text._Z10merge_sortPiii:
[----:B------:R-:W-:Y:S01]  /*0000*/  LDC R1, c[0x0][0x37c] ;  /* 0x0000df00ff017b82 */ /* 0x000fe20000000800 */
[----:B------:R-:W-:Y:S05]  /*0010*/  EXIT ;  /* 0x000000000000794d */ /* 0x000fea0003800000 */
.L_x_0:
[----:B------:R-:W-:-:S00]  /*0020*/  BRA `(.L_x_0) ;  /* 0xfffffffc00fc7947 */ /* 0x000fc0000383ffff */
[----:B------:R-:W-:-:S00]  /*0030*/  NOP ;  /* 0x0000000000007918 */ /* 0x000fc00000000000 */
        /* <DEDUP_REMOVED lines=12> */
.L_x_1:


//--------------------- .nv.shared.reserved.0     --------------------------
	.section	.nv.shared.reserved.0,"aw",@nobits
	.weak		__nv_reservedSMEM_offset_0_alias
	.size		__nv_reservedSMEM_offset_0_alias, 0, 64
	.other		__nv_reservedSMEM_offset_0_alias,@"STO_CUDA_RESERVED_SHARED STV_DEFAULT"
__nv_reservedSMEM_offset_0_alias:
	.zero		0
	.zero		64


//--------------------- .nv.constant0._Z10merge_sortPiii --------------------------
	.section	.nv.constant0._Z10merge_sortPiii,"a",@progbits
	.sectionflags	@""
	.align	4
.nv.constant0._Z10merge_sortPiii:
	.zero		912


//--------------------- SYMBOLS --------------------------

	.type		.nv.reservedSmem.offset0,@object
	.size		.nv.reservedSmem.offset0,0x4
